//
// Generated by NVIDIA NVVM Compiler
//
// Compiler Build ID: CL-36424714
// Cuda compilation tools, release 13.0, V13.0.88
// Based on NVVM 20.0.0
//

.version 9.0
.target sm_100
.address_size 64

	// .globl	_Z12kernelMatMuliiiPfS_S_

.visible .entry _Z12kernelMatMuliiiPfS_S_(
	.param .u32 _Z12kernelMatMuliiiPfS_S__param_0,
	.param .u32 _Z12kernelMatMuliiiPfS_S__param_1,
	.param .u32 _Z12kernelMatMuliiiPfS_S__param_2,
	.param .u64 .ptr .align 1 _Z12kernelMatMuliiiPfS_S__param_3,
	.param .u64 .ptr .align 1 _Z12kernelMatMuliiiPfS_S__param_4,
	.param .u64 .ptr .align 1 _Z12kernelMatMuliiiPfS_S__param_5
)
{
	.reg .pred 	%p<4>;
	.reg .b32 	%r<20>;
	.reg .b32 	%f<17>;
	.reg .b64 	%rd<19>;

	ld.param.u32 	%r5, [_Z12kernelMatMuliiiPfS_S__param_0];
	ld.param.u32 	%r3, [_Z12kernelMatMuliiiPfS_S__param_1];
	ld.param.u32 	%r6, [_Z12kernelMatMuliiiPfS_S__param_2];
	ld.param.u64 	%rd1, [_Z12kernelMatMuliiiPfS_S__param_3];
	ld.param.u64 	%rd2, [_Z12kernelMatMuliiiPfS_S__param_4];
	ld.param.u64 	%rd3, [_Z12kernelMatMuliiiPfS_S__param_5];
	mov.u32 	%r7, %ctaid.x;
	mov.u32 	%r8, %ntid.x;
	mov.u32 	%r9, %tid.x;
	mad.lo.s32 	%r1, %r7, %r8, %r9;
	mov.u32 	%r10, %ctaid.y;
	mov.u32 	%r11, %ntid.y;
	add.s32 	%r12, %r10, %r11;
	mov.u32 	%r13, %tid.y;
	add.s32 	%r14, %r12, %r13;
	setp.ge.s32 	%p1, %r1, %r5;
	setp.ge.s32 	%p2, %r14, %r6;
	or.pred  	%p3, %p1, %p2;
	@%p3 bra 	$L__BB0_2;
	cvta.to.global.u64 	%rd4, %rd3;
	cvta.to.global.u64 	%rd5, %rd1;
	cvta.to.global.u64 	%rd6, %rd2;
	mul.lo.s32 	%r15, %r3, %r1;
	mul.wide.s32 	%rd7, %r15, 4;
	add.s64 	%rd8, %rd5, %rd7;
	ld.global.f32 	%f1, [%rd8];
	mul.wide.u32 	%rd9, %r14, 4;
	add.s64 	%rd10, %rd6, %rd9;
	ld.global.f32 	%f2, [%rd10];
	add.f32 	%f3, %f1, %f2;
	add.f32 	%f4, %f3, 0f00000000;
	ld.global.f32 	%f5, [%rd8+4];
	add.s32 	%r16, %r6, %r14;
	mul.wide.u32 	%rd11, %r16, 4;
	add.s64 	%rd12, %rd6, %rd11;
	ld.global.f32 	%f6, [%rd12];
	add.f32 	%f7, %f5, %f6;
	add.f32 	%f8, %f4, %f7;
	ld.global.f32 	%f9, [%rd8+8];
	add.s32 	%r17, %r16, %r6;
	mul.wide.u32 	%rd13, %r17, 4;
	add.s64 	%rd14, %rd6, %rd13;
	ld.global.f32 	%f10, [%rd14];
	add.f32 	%f11, %f9, %f10;
	add.f32 	%f12, %f8, %f11;
	ld.global.f32 	%f13, [%rd8+12];
	add.s32 	%r18, %r17, %r6;
	mul.wide.u32 	%rd15, %r18, 4;
	add.s64 	%rd16, %rd6, %rd15;
	ld.global.f32 	%f14, [%rd16];
	add.f32 	%f15, %f13, %f14;
	add.f32 	%f16, %f12, %f15;
	mad.lo.s32 	%r19, %r6, %r1, %r14;
	mul.wide.s32 	%rd17, %r19, 4;
	add.s64 	%rd18, %rd4, %rd17;
	st.global.f32 	[%rd18], %f16;
$L__BB0_2:
	ret;

}


// ===== COMPILED SASS (sm_100) =====

	.target	sm_100

	.elftype	@"ET_EXEC"


//--------------------- .note.nv.tkinfo           --------------------------
	.section	.note.nv.tkinfo,"",@"SHT_NOTE"
	.sectionflags	@"SHF_NOTE_NV_TKINFO"
	.tkinfo
        /*0018*/ 	.word	0x00000002
        /*0030*/ 	.string	""
        /*0030*/ 	.string	"ptxas"
        /*0030*/ 	.string	"Cuda compilation tools, release 13.0, V13.0.88"
        /*0030*/ 	.string	"Build cuda_13.0.r13.0/compiler.36424714_0"
        /*0030*/ 	.string	"-arch sm_100 -m 64 "



//--------------------- .note.nv.cuinfo           --------------------------
	.section	.note.nv.cuinfo,"",@"SHT_NOTE"
	.sectionflags	@"SHF_NOTE_NV_CUINFO"
        /*0018*/ 	.short	0x0002
        /*001a*/ 	.short	0x0064
        /*001c*/ 	.short	0x0082
	.zero		2


//--------------------- .nv.info                  --------------------------
	.section	.nv.info,"",@"SHT_CUDA_INFO"
	.align	4


	//----- nvinfo : EIATTR_REGCOUNT
	.align		4
        /*0000*/ 	.byte	0x04, 0x2f
        /*0002*/ 	.short	(.L_1 - .L_0)
	.align		4
.L_0:
        /*0004*/ 	.word	index@(_Z12kernelMatMuliiiPfS_S_)
        /*0008*/ 	.word	0x00000015


	//----- nvinfo : EIATTR_FRAME_SIZE
	.align		4
.L_1:
        /*000c*/ 	.byte	0x04, 0x11
        /*000e*/ 	.short	(.L_3 - .L_2)
	.align		4
.L_2:
        /*0010*/ 	.word	index@(_Z12kernelMatMuliiiPfS_S_)
        /*0014*/ 	.word	0x00000000


	//----- nvinfo : EIATTR_MIN_STACK_SIZE
	.align		4
.L_3:
        /*0018*/ 	.byte	0x04, 0x12
        /*001a*/ 	.short	(.L_5 - .L_4)
	.align		4
.L_4:
        /*001c*/ 	.word	index@(_Z12kernelMatMuliiiPfS_S_)
        /*0020*/ 	.word	0x00000000
.L_5:


//--------------------- .nv.compat                --------------------------
	.section	.nv.compat,"",@"SHT_CUDA_COMPAT_INFO"
	.align	4
        /*0000*/ 	.byte	0x02, 0x09, 0x00, 0x00, 0x02, 0x02, 0x01, 0x00, 0x02, 0x05, 0x05, 0x00, 0x03, 0x07, 0x01, 0x01
        /*0010*/ 	.byte	0x02, 0x03, 0x00, 0x00, 0x02, 0x06, 0x01, 0x00, 0x04, 0x0b, 0x08, 0x00, 0x09, 0x00, 0x00, 0x00
        /*0020*/ 	.byte	0x00, 0x00, 0x00, 0x00


//--------------------- .nv.info._Z12kernelMatMuliiiPfS_S_ --------------------------
	.section	.nv.info._Z12kernelMatMuliiiPfS_S_,"",@"SHT_CUDA_INFO"
	.sectionflags	@""
	.align	4


	//----- nvinfo : EIATTR_CUDA_API_VERSION
	.align		4
        /*0000*/ 	.byte	0x04, 0x37
        /*0002*/ 	.short	(.L_7 - .L_6)
.L_6:
        /*0004*/ 	.word	0x00000082


	//----- nvinfo : EIATTR_KPARAM_INFO
	.align		4
.L_7:
        /*0008*/ 	.byte	0x04, 0x17
        /*000a*/ 	.short	(.L_9 - .L_8)
.L_8:
        /*000c*/ 	.word	0x00000000
        /*0010*/ 	.short	0x0005
        /*0012*/ 	.short	0x0020
        /*0014*/ 	.byte	0x00, 0xf5, 0x21, 0x00


	//----- nvinfo : EIATTR_KPARAM_INFO
	.align		4
.L_9:
        /*0018*/ 	.byte	0x04, 0x17
        /*001a*/ 	.short	(.L_11 - .L_10)
.L_10:
        /*001c*/ 	.word	0x00000000
        /*0020*/ 	.short	0x0004
        /*0022*/ 	.short	0x0018
        /*0024*/ 	.byte	0x00, 0xf5, 0x21, 0x00


	//----- nvinfo : EIATTR_KPARAM_INFO
	.align		4
.L_11:
        /*0028*/ 	.byte	0x04, 0x17
        /*002a*/ 	.short	(.L_13 - .L_12)
.L_12:
        /*002c*/ 	.word	0x00000000
        /*0030*/ 	.short	0x0003
        /*0032*/ 	.short	0x0010
        /*0034*/ 	.byte	0x00, 0xf5, 0x21, 0x00


	//----- nvinfo : EIATTR_KPARAM_INFO
	.align		4
.L_13:
        /*0038*/ 	.byte	0x04, 0x17
        /*003a*/ 	.short	(.L_15 - .L_14)
.L_14:
        /*003c*/ 	.word	0x00000000
        /*0040*/ 	.short	0x0002
        /*0042*/ 	.short	0x0008
        /*0044*/ 	.byte	0x00, 0xf0, 0x11, 0x00


	//----- nvinfo : EIATTR_KPARAM_INFO
	.align		4
.L_15:
        /*0048*/ 	.byte	0x04, 0x17
        /*004a*/ 	.short	(.L_17 - .L_16)
.L_16:
        /*004c*/ 	.word	0x00000000
        /*0050*/ 	.short	0x0001
        /*0052*/ 	.short	0x0004
        /*0054*/ 	.byte	0x00, 0xf0, 0x11, 0x00


	//----- nvinfo : EIATTR_KPARAM_INFO
	.align		4
.L_17:
        /*0058*/ 	.byte	0x04, 0x17
        /*005a*/ 	.short	(.L_19 - .L_18)
.L_18:
        /*005c*/ 	.word	0x00000000
        /*0060*/ 	.short	0x0000
        /*0062*/ 	.short	0x0000
        /*0064*/ 	.byte	0x00, 0xf0, 0x11, 0x00


	//----- nvinfo : EIATTR_SPARSE_MMA_MASK
	.align		4
.L_19:
        /*0068*/ 	.byte	0x03, 0x50
        /*006a*/ 	.short	0x0000


	//----- nvinfo : EIATTR_MAXREG_COUNT
	.align		4
        /*006c*/ 	.byte	0x03, 0x1b
        /*006e*/ 	.short	0x00ff


	//----- nvinfo : EIATTR_MERCURY_ISA_VERSION
	.align		4
        /*0070*/ 	.byte	0x03, 0x5f
        /*0072*/ 	.short	0x0101


	//----- nvinfo : EIATTR_VRC_CTA_INIT_COUNT
	.align		4
        /*0074*/ 	.byte	0x02, 0x4a
	.zero		1
	.zero		1


	//----- nvinfo : EIATTR_EXIT_INSTR_OFFSETS
	.align		4
        /*0078*/ 	.byte	0x04, 0x1c
        /*007a*/ 	.short	(.L_21 - .L_20)


	//   ....[0]....
.L_20:
        /*007c*/ 	.word	0x000000d0


	//   ....[1]....
        /*0080*/ 	.word	0x000002f0


	//----- nvinfo : EIATTR_CBANK_PARAM_SIZE
	.align		4
.L_21:
        /*0084*/ 	.byte	0x03, 0x19
        /*0086*/ 	.short	0x0028


	//----- nvinfo : EIATTR_PARAM_CBANK
	.align		4
        /*0088*/ 	.byte	0x04, 0x0a
        /*008a*/ 	.short	(.L_23 - .L_22)
	.align		4
.L_22:
        /*008c*/ 	.word	index@(.nv.constant0._Z12kernelMatMuliiiPfS_S_)
        /*0090*/ 	.short	0x0380
        /*0092*/ 	.short	0x0028


	//----- nvinfo : EIATTR_SW_WAR
	.align		4
.L_23:
        /*0094*/ 	.byte	0x04, 0x36
        /*0096*/ 	.short	(.L_25 - .L_24)
.L_24:
        /*0098*/ 	.word	0x00000008
.L_25:


//--------------------- .nv.callgraph             --------------------------
	.section	.nv.callgraph,"",@"SHT_CUDA_CALLGRAPH"
	.align	4
	.sectionentsize	8
	.align		4
        /*0000*/ 	.word	0x00000000
	.align		4
        /*0004*/ 	.word	0xffffffff
	.align		4
        /*0008*/ 	.word	0x00000000
	.align		4
        /*000c*/ 	.word	0xfffffffe
	.align		4
        /*0010*/ 	.word	0x00000000
	.align		4
        /*0014*/ 	.word	0xfffffffd
	.align		4
        /*0018*/ 	.word	0x00000000
	.align		4
        /*001c*/ 	.word	0xfffffffc


//--------------------- .text._Z12kernelMatMuliiiPfS_S_ --------------------------
	.section	.text._Z12kernelMatMuliiiPfS_S_,"ax",@progbits
	.align	128
        .global         _Z12kernelMatMuliiiPfS_S_
        .type           _Z12kernelMatMuliiiPfS_S_,@function
        .size           _Z12kernelMatMuliiiPfS_S_,(.L_x_1 - _Z12kernelMatMuliiiPfS_S_)
        .other          _Z12kernelMatMuliiiPfS_S_,@"STO_CUDA_ENTRY STV_DEFAULT"
_Z12kernelMatMuliiiPfS_S_:
.text._Z12kernelMatMuliiiPfS_S_:
[----:B------:R-:W-:Y:S01]  /*0000*/  LDC R1, c[0x0][0x37c] ;  /* 0x0000df00ff017b82 */ /* 0x000fe20000000800 */
[----:B------:R-:W0:Y:S07]  /*0010*/  S2R R3, SR_TID.Y ;  /* 0x0000000000037919 */ /* 0x000e2e0000002200 */
[----:B------:R-:W1:Y:S01]  /*0020*/  LDC R7, c[0x0][0x360] ;  /* 0x0000d800ff077b82 */ /* 0x000e620000000800 */
[----:B------:R-:W2:Y:S01]  /*0030*/  LDCU UR6, c[0x0][0x388] ;  /* 0x00007100ff0677ac */ /* 0x000ea20008000800 */
[----:B------:R-:W1:Y:S01]  /*0040*/  S2R R2, SR_TID.X ;  /* 0x0000000000027919 */ /* 0x000e620000002100 */
[----:B------:R-:W3:Y:S05]  /*0050*/  LDCU UR7, c[0x0][0x380] ;  /* 0x00007000ff0777ac */ /* 0x000eea0008000800 */
[----:B------:R-:W0:Y:S08]  /*0060*/  S2UR UR5, SR_CTAID.Y ;  /* 0x00000000000579c3 */ /* 0x000e300000002600 */
[----:B------:R-:W0:Y:S08]  /*0070*/  LDC R0, c[0x0][0x364] ;  /* 0x0000d900ff007b82 */ /* 0x000e300000000800 */
[----:B------:R-:W1:Y:S01]  /*0080*/  S2UR UR4, SR_CTAID.X ;  /* 0x00000000000479c3 */ /* 0x000e620000002500 */
[----:B0-----:R-:W-:-:S04]  /*0090*/  IADD3 R0, PT, PT, R3, UR5, R0 ;  /* 0x0000000503007c10 */ /* 0x001fc8000fffe000 */
[----:B--2---:R-:W-:Y:S01]  /*00a0*/  ISETP.GE.AND P0, PT, R0, UR6, PT ;  /* 0x0000000600007c0c */ /* 0x004fe2000bf06270 */
[----:B-1----:R-:W-:-:S05]  /*00b0*/  IMAD R7, R7, UR4, R2 ;  /* 0x0000000407077c24 */ /* 0x002fca000f8e0202 */
[----:B---3--:R-:W-:-:S13]  /*00c0*/  ISETP.GE.OR P0, PT, R7, UR7, P0 ;  /* 0x0000000707007c0c */ /* 0x008fda0008706670 */
[----:B------:R-:W-:Y:S05]  /*00d0*/  @P0 EXIT ;  /* 0x000000000000094d */ /* 0x000fea0003800000 */
[----:B------:R-:W0:Y:S01]  /*00e0*/  LDC.64 R4, c[0x0][0x398] ;  /* 0x0000e600ff047b82 */ /* 0x000e220000000a00 */
[----:B------:R-:W1:Y:S01]  /*00f0*/  LDCU UR7, c[0x0][0x384] ;  /* 0x00007080ff0777ac */ /* 0x000e620008000800 */
[C---:B------:R-:W-:Y:S01]  /*0100*/  IADD3 R15, PT, PT, R0.reuse, UR6, RZ ;  /* 0x00000006000f7c10 */ /* 0x040fe2000fffe0ff */
[----:B------:R-:W2:Y:S05]  /*0110*/  LDCU.64 UR4, c[0x0][0x358] ;  /* 0x00006b00ff0477ac */ /* 0x000eaa0008000a00 */
[----:B------:R-:W3:Y:S01]  /*0120*/  LDC.64 R2, c[0x0][0x390] ;  /* 0x0000e400ff027b82 */ /* 0x000ee20000000a00 */
[----:B-1----:R-:W-:Y:S02]  /*0130*/  IMAD R13, R7, UR7, RZ ;  /* 0x00000007070d7c24 */ /* 0x002fe4000f8e02ff */
[----:B0-----:R-:W-:-:S04]  /*0140*/  IMAD.WIDE.U32 R8, R0, 0x4, R4 ;  /* 0x0000000400087825 */ /* 0x001fc800078e0004 */
[----:B------:R-:W-:Y:S02]  /*0150*/  IMAD.WIDE.U32 R10, R15, 0x4, R4 ;  /* 0x000000040f0a7825 */ /* 0x000fe400078e0004 */
[----:B--2---:R-:W2:Y:S02]  /*0160*/  LDG.E R9, desc[UR4][R8.64] ;  /* 0x0000000408097981 */ /* 0x004ea4000c1e1900 */
[----:B---3--:R-:W-:Y:S01]  /*0170*/  IMAD.WIDE R2, R13, 0x4, R2 ;  /* 0x000000040d027825 */ /* 0x008fe200078e0202 */
[----:B------:R-:W-:Y:S01]  /*0180*/  IADD3 R13, PT, PT, R15, UR6, RZ ;  /* 0x000000060f0d7c10 */ /* 0x000fe2000fffe0ff */
[----:B------:R-:W3:Y:S03]  /*0190*/  LDG.E R11, desc[UR4][R10.64] ;  /* 0x000000040a0b7981 */ /* 0x000ee6000c1e1900 */
[C---:B------:R-:W-:Y:S01]  /*01a0*/  IADD3 R15, PT, PT, R13.reuse, UR6, RZ ;  /* 0x000000060d0f7c10 */ /* 0x040fe2000fffe0ff */
[----:B------:R-:W2:Y:S01]  /*01b0*/  LDG.E R6, desc[UR4][R2.64] ;  /* 0x0000000402067981 */ /* 0x000ea2000c1e1900 */
[----:B------:R-:W-:-:S03]  /*01c0*/  IMAD.WIDE.U32 R12, R13, 0x4, R4 ;  /* 0x000000040d0c7825 */ /* 0x000fc600078e0004 */
[----:B------:R-:W3:Y:S01]  /*01d0*/  LDG.E R16, desc[UR4][R2.64+0x4] ;  /* 0x0000040402107981 */ /* 0x000ee2000c1e1900 */
[----:B------:R-:W-:Y:S02]  /*01e0*/  IMAD.WIDE.U32 R14, R15, 0x4, R4 ;  /* 0x000000040f0e7825 */ /* 0x000fe400078e0004 */
[----:B------:R-:W0:Y:S01]  /*01f0*/  LDC.64 R4, c[0x0][0x3a0] ;  /* 0x0000e800ff047b82 */ /* 0x000e220000000a00 */
[----:B------:R-:W4:Y:S04]  /*0200*/  LDG.E R12, desc[UR4][R12.64] ;  /* 0x000000040c0c7981 */ /* 0x000f28000c1e1900 */
[----:B------:R-:W4:Y:S04]  /*0210*/  LDG.E R17, desc[UR4][R2.64+0x8] ;  /* 0x0000080402117981 */ /* 0x000f28000c1e1900 */
[----:B------:R-:W5:Y:S04]  /*0220*/  LDG.E R18, desc[UR4][R2.64+0xc] ;  /* 0x00000c0402127981 */ /* 0x000f68000c1e1900 */
[----:B------:R-:W5:Y:S01]  /*0230*/  LDG.E R15, desc[UR4][R14.64] ;  /* 0x000000040e0f7981 */ /* 0x000f62000c1e1900 */
[----:B--2---:R-:W-:Y:S01]  /*0240*/  FADD R6, R6, R9 ;  /* 0x0000000906067221 */ /* 0x004fe20000000000 */
[----:B---3--:R-:W-:-:S03]  /*0250*/  FADD R11, R16, R11 ;  /* 0x0000000b100b7221 */ /* 0x008fc60000000000 */
[----:B------:R-:W-:Y:S01]  /*0260*/  FADD R6, RZ, R6 ;  /* 0x00000006ff067221 */ /* 0x000fe20000000000 */
[----:B------:R-:W-:-:S03]  /*0270*/  IMAD R9, R7, UR6, R0 ;  /* 0x0000000607097c24 */ /* 0x000fc6000f8e0200 */
[----:B------:R-:W-:Y:S01]  /*0280*/  FADD R6, R6, R11 ;  /* 0x0000000b06067221 */ /* 0x000fe20000000000 */
[----:B----4-:R-:W-:-:S04]  /*0290*/  FADD R17, R17, R12 ;  /* 0x0000000c11117221 */ /* 0x010fc80000000000 */
[----:B------:R-:W-:Y:S01]  /*02a0*/  FADD R6, R6, R17 ;  /* 0x0000001106067221 */ /* 0x000fe20000000000 */
[----:B-----5:R-:W-:Y:S01]  /*02b0*/  FADD R7, R18, R15 ;  /* 0x0000000f12077221 */ /* 0x020fe20000000000 */
[----:B0-----:R-:W-:-:S04]  /*02c0*/  IMAD.WIDE R4, R9, 0x4, R4 ;  /* 0x0000000409047825 */ /* 0x001fc800078e0204 */
[----:B------:R-:W-:-:S05]  /*02d0*/  FADD R7, R6, R7 ;  /* 0x0000000706077221 */ /* 0x000fca0000000000 */
[----:B------:R-:W-:Y:S01]  /*02e0*/  STG.E desc[UR4][R4.64], R7 ;  /* 0x0000000704007986 */ /* 0x000fe2000c101904 */
[----:B------:R-:W-:Y:S05]  /*02f0*/  EXIT ;  /* 0x000000000000794d */ /* 0x000fea0003800000 */
.L_x_0:
[----:B------:R-:W-:-:S00]  /*0300*/  BRA `(.L_x_0) ;  /* 0xfffffffc00fc7947 */ /* 0x000fc0000383ffff */
[----:B------:R-:W-:-:S00]  /*0310*/  NOP ;  /* 0x0000000000007918 */ /* 0x000fc00000000000 */
        /* <DEDUP_REMOVED lines=14> */
.L_x_1:


//--------------------- .nv.shared.reserved.0     --------------------------
	.section	.nv.shared.reserved.0,"aw",@nobits
	.weak		__nv_reservedSMEM_offset_0_alias
	.size		__nv_reservedSMEM_offset_0_alias, 0, 64
	.other		__nv_reservedSMEM_offset_0_alias,@"STO_CUDA_RESERVED_SHARED STV_DEFAULT"
__nv_reservedSMEM_offset_0_alias:
	.zero		0
	.zero		64


//--------------------- .nv.constant0._Z12kernelMatMuliiiPfS_S_ --------------------------
	.section	.nv.constant0._Z12kernelMatMuliiiPfS_S_,"a",@progbits
	.sectionflags	@""
	.align	4
.nv.constant0._Z12kernelMatMuliiiPfS_S_:
	.zero		936


//--------------------- SYMBOLS --------------------------

	.type		.nv.reservedSmem.offset0,@object
	.size		.nv.reservedSmem.offset0,0x4
